	.headerflags	@"EF_CUDA_TEXMODE_UNIFIED EF_CUDA_64BIT_ADDRESS EF_CUDA_ACCELERATORS EF_CUDA_SM90 EF_CUDA_VIRTUAL_SM(EF_CUDA_SM90)"
	.elftype	@"ET_EXEC"


//--------------------- .nv.info                  --------------------------
	.section	.nv.info,"",@"SHT_CUDA_INFO"
	.align	4


	//----- nvinfo : EIATTR_REGCOUNT
	.align		4
        /*0000*/ 	.byte	0x04, 0x2f
        /*0002*/ 	.short	(.L_1 - .L_0)
	.align		4
.L_0:
        /*0004*/ 	.word	index@(triton_poi_fused_mul_sigmoid_1)
        /*0008*/ 	.word	0x0000000c


	//----- nvinfo : EIATTR_MIN_STACK_SIZE
	.align		4
.L_1:
        /*000c*/ 	.byte	0x04, 0x12
        /*000e*/ 	.short	(.L_3 - .L_2)
	.align		4
.L_2:
        /*0010*/ 	.word	index@(triton_poi_fused_mul_sigmoid_1)
        /*0014*/ 	.word	0x00000000


	//----- nvinfo : EIATTR_FRAME_SIZE
	.align		4
.L_3:
        /*0018*/ 	.byte	0x04, 0x11
        /*001a*/ 	.short	(.L_5 - .L_4)
	.align		4
.L_4:
        /*001c*/ 	.word	index@(triton_poi_fused_mul_sigmoid_1)
        /*0020*/ 	.word	0x00000000


	//----- nvinfo : EIATTR_MIN_STACK_SIZE
	.align		4
.L_5:
        /*0024*/ 	.byte	0x04, 0x12
        /*0026*/ 	.short	(.L_7 - .L_6)
	.align		4
.L_6:
        /*0028*/ 	.word	index@(triton_poi_fused_mul_sigmoid_1)
        /*002c*/ 	.word	0x00000000
.L_7:


//--------------------- .nv.info.triton_poi_fused_mul_sigmoid_1 --------------------------
	.section	.nv.info.triton_poi_fused_mul_sigmoid_1,"",@"SHT_CUDA_INFO"
	.sectionflags	@""
	.align	4


	//----- nvinfo : EIATTR_CUDA_API_VERSION
	.align		4
        /*0000*/ 	.byte	0x04, 0x37
        /*0002*/ 	.short	(.L_9 - .L_8)
.L_8:
        /*0004*/ 	.word	0x0000007c


	//----- nvinfo : EIATTR_KPARAM_INFO
	.align		4
.L_9:
        /*0008*/ 	.byte	0x04, 0x17
        /*000a*/ 	.short	(.L_11 - .L_10)
.L_10:
        /*000c*/ 	.word	0x00000000
        /*0010*/ 	.short	0x0002
        /*0012*/ 	.short	0x0010
        /*0014*/ 	.byte	0x00, 0xf0, 0x11, 0x00


	//----- nvinfo : EIATTR_KPARAM_INFO
	.align		4
.L_11:
        /*0018*/ 	.byte	0x04, 0x17
        /*001a*/ 	.short	(.L_13 - .L_12)
.L_12:
        /*001c*/ 	.word	0x00000000
        /*0020*/ 	.short	0x0001
        /*0022*/ 	.short	0x0008
        /*0024*/ 	.byte	0x00, 0xf4, 0x21, 0x00


	//----- nvinfo : EIATTR_KPARAM_INFO
	.align		4
.L_13:
        /*0028*/ 	.byte	0x04, 0x17
        /*002a*/ 	.short	(.L_15 - .L_14)
.L_14:
        /*002c*/ 	.word	0x00000000
        /*0030*/ 	.short	0x0000
        /*0032*/ 	.short	0x0000
        /*0034*/ 	.byte	0x00, 0xf4, 0x21, 0x00


	//----- nvinfo : EIATTR_SPARSE_MMA_MASK
	.align		4
.L_15:
        /*0038*/ 	.byte	0x03, 0x50
        /*003a*/ 	.short	0x0000


	//----- nvinfo : EIATTR_MAXREG_COUNT
	.align		4
        /*003c*/ 	.byte	0x03, 0x1b
        /*003e*/ 	.short	0x00ff


	//----- nvinfo : EIATTR_EXIT_INSTR_OFFSETS
	.align		4
        /*0040*/ 	.byte	0x04, 0x1c
        /*0042*/ 	.short	(.L_17 - .L_16)


	//   ....[0]....
.L_16:
        /*0044*/ 	.word	0x00000250


	//   ....[1]....
        /*0048*/ 	.word	0x00000270


	//----- nvinfo : EIATTR_REQNTID
	.align		4
.L_17:
        /*004c*/ 	.byte	0x04, 0x10
        /*004e*/ 	.short	(.L_19 - .L_18)
.L_18:
        /*0050*/ 	.word	0x00000080
        /*0054*/ 	.word	0x00000001
        /*0058*/ 	.word	0x00000001


	//----- nvinfo : EIATTR_CBANK_PARAM_SIZE
	.align		4
.L_19:
        /*005c*/ 	.byte	0x03, 0x19
        /*005e*/ 	.short	0x0014


	//----- nvinfo : EIATTR_PARAM_CBANK
	.align		4
        /*0060*/ 	.byte	0x04, 0x0a
        /*0062*/ 	.short	(.L_21 - .L_20)
	.align		4
.L_20:
        /*0064*/ 	.word	index@(.nv.constant0.triton_poi_fused_mul_sigmoid_1)
        /*0068*/ 	.short	0x0210
        /*006a*/ 	.short	0x0014


	//----- nvinfo : EIATTR_SW_WAR
	.align		4
.L_21:
        /*006c*/ 	.byte	0x04, 0x36
        /*006e*/ 	.short	(.L_23 - .L_22)
.L_22:
        /*0070*/ 	.word	0x00000008
.L_23:


//--------------------- .nv.callgraph             --------------------------
	.section	.nv.callgraph,"",@"SHT_CUDA_CALLGRAPH"
	.align	4
	.sectionentsize	8
	.align		4
        /*0000*/ 	.word	0x00000000
	.align		4
        /*0004*/ 	.word	0xffffffff
	.align		4
        /*0008*/ 	.word	0x00000000
	.align		4
        /*000c*/ 	.word	0xfffffffe
	.align		4
        /*0010*/ 	.word	0x00000000
	.align		4
        /*0014*/ 	.word	0xfffffffd
	.align		4
        /*0018*/ 	.word	0x00000000
	.align		4
        /*001c*/ 	.word	0xfffffffc


//--------------------- .text.triton_poi_fused_mul_sigmoid_1 --------------------------
	.section	.text.triton_poi_fused_mul_sigmoid_1,"ax",@progbits
	.align	128
        .global         triton_poi_fused_mul_sigmoid_1
        .type           triton_poi_fused_mul_sigmoid_1,@function
        .size           triton_poi_fused_mul_sigmoid_1,(.L_x_1 - triton_poi_fused_mul_sigmoid_1)
        .other          triton_poi_fused_mul_sigmoid_1,@"STO_CUDA_ENTRY STV_DEFAULT"
triton_poi_fused_mul_sigmoid_1:
.text.triton_poi_fused_mul_sigmoid_1:
[----:B------:R-:W0:Y:S02]  /*0000*/  LDC R1, c[0x0][0x28] ;  /* 0x00000a00ff017b82 */ /* 0x000e240000000800 */
[----:B------:R-:W1:Y:S01]  /*0010*/  S2R R0, SR_TID.X ;  /* 0x0000000000007919 */ /* 0x000e620000002100 */
[----:B------:R-:W2:Y:S01]  /*0020*/  LDC.64 R2, c[0x0][0x210] ;  /* 0x00008400ff027b82 */ /* 0x000ea20000000a00 */
[----:B------:R-:W-:Y:S01]  /*0030*/  IMAD.MOV.U32 R6, RZ, RZ, RZ ;  /* 0x000000ffff067224 */ /* 0x000fe200078e00ff */
[----:B------:R-:W-:Y:S01]  /*0040*/  ULDC.64 UR4, c[0x0][0x208] ;  /* 0x0000820000047ab9 */ /* 0x000fe20000000a00 */
[----:B------:R-:W3:Y:S01]  /*0050*/  S2R R7, SR_CTAID.X ;  /* 0x0000000000077919 */ /* 0x000ee20000002500 */
[----:B-1----:R-:W-:-:S04]  /*0060*/  LOP3.LUT R0, R0, 0x7f, RZ, 0xc0, !PT ;  /* 0x0000007f00007812 */ /* 0x002fc800078ec0ff */
[----:B---3--:R-:W-:-:S04]  /*0070*/  LEA R7, R7, R0, 0x7 ;  /* 0x0000000007077211 */ /* 0x008fc800078e38ff */
[----:B------:R-:W-:Y:S02]  /*0080*/  SHF.R.S32.HI R0, RZ, 0x1f, R7 ;  /* 0x0000001fff007819 */ /* 0x000fe40000011407 */
[----:B------:R-:W-:Y:S02]  /*0090*/  ISETP.GE.AND P0, PT, R7, 0x100, PT ;  /* 0x000001000700780c */ /* 0x000fe40003f06270 */
[----:B------:R-:W-:-:S04]  /*00a0*/  LEA.HI R0, R0, R7, RZ, 0x6 ;  /* 0x0000000700007211 */ /* 0x000fc800078f30ff */
[C---:B------:R-:W-:Y:S02]  /*00b0*/  SHF.L.U32 R4, R0.reuse, 0x1, RZ ;  /* 0x0000000100047819 */ /* 0x040fe400000006ff */
[----:B------:R-:W-:Y:S02]  /*00c0*/  LOP3.LUT R0, R0, 0xffffffc0, RZ, 0xc0, !PT ;  /* 0xffffffc000007812 */ /* 0x000fe400078ec0ff */
[----:B------:R-:W-:-:S04]  /*00d0*/  LOP3.LUT R4, R4, 0xffffff80, RZ, 0xc0, !PT ;  /* 0xffffff8004047812 */ /* 0x000fc800078ec0ff */
[----:B------:R-:W-:-:S04]  /*00e0*/  IADD3 R9, R4, R7, -R0 ;  /* 0x0000000704097210 */ /* 0x000fc80007ffe800 */
[----:B------:R-:W-:-:S05]  /*00f0*/  IADD3 R5, R9, 0x40, RZ ;  /* 0x0000004009057810 */ /* 0x000fca0007ffe0ff */
[----:B--2---:R-:W-:-:S05]  /*0100*/  IMAD.WIDE R4, R5, 0x4, R2 ;  /* 0x0000000405047825 */ /* 0x004fca00078e0202 */
[----:B------:R1:W2:Y:S01]  /*0110*/  @!P0 LDG.E R6, desc[UR4][R4.64] ;  /* 0x0000000404068981 */ /* 0x0002a2000c1e1900 */
[----:B------:R-:W-:Y:S01]  /*0120*/  HFMA2.MMA R0, -RZ, RZ, 0, 0 ;  /* 0x00000000ff007435 */ /* 0x000fe200000001ff */
[----:B------:R-:W-:Y:S01]  /*0130*/  IMAD.WIDE R2, R9, 0x4, R2 ;  /* 0x0000000409027825 */ /* 0x000fe200078e0202 */
[----:B-1----:R-:W1:Y:S08]  /*0140*/  LDC.64 R4, c[0x0][0x218] ;  /* 0x00008600ff047b82 */ /* 0x002e700000000a00 */
[----:B------:R3:W4:Y:S02]  /*0150*/  @!P0 LDG.E R0, desc[UR4][R2.64] ;  /* 0x0000000402008981 */ /* 0x000724000c1e1900 */
[----:B---3--:R-:W-:-:S02]  /*0160*/  IMAD.MOV.U32 R3, RZ, RZ, 0x3e800000 ;  /* 0x3e800000ff037424 */ /* 0x008fc400078e00ff */
[----:B--2---:R-:W-:-:S04]  /*0170*/  FADD R6, RZ, -R6 ;  /* 0x80000006ff067221 */ /* 0x004fc80000000000 */
[----:B------:R-:W-:-:S05]  /*0180*/  FMUL R6, R6, 1.4426950216293334961 ;  /* 0x3fb8aa3b06067820 */ /* 0x000fca0000400000 */
[----:B------:R-:W-:-:S13]  /*0190*/  FSETP.GEU.AND P1, PT, R6, -126, PT ;  /* 0xc2fc00000600780b */ /* 0x000fda0003f2e000 */
[----:B------:R-:W-:-:S04]  /*01a0*/  @!P1 FMUL R6, R6, 0.5 ;  /* 0x3f00000006069820 */ /* 0x000fc80000400000 */
[----:B------:R-:W2:Y:S02]  /*01b0*/  MUFU.EX2 R8, R6 ;  /* 0x0000000600087308 */ /* 0x000ea40000000800 */
[----:B--2---:R-:W-:-:S04]  /*01c0*/  @!P1 FMUL R8, R8, R8 ;  /* 0x0000000808089220 */ /* 0x004fc80000400000 */
[----:B------:R-:W-:-:S05]  /*01d0*/  FADD R8, R8, 1 ;  /* 0x3f80000008087421 */ /* 0x000fca0000000000 */
[----:B------:R-:W-:-:S04]  /*01e0*/  FSETP.GT.AND P1, PT, R8, 8.50705917302346158658e+37, PT ;  /* 0x7e8000000800780b */ /* 0x000fc80003f24000 */
[----:B------:R-:W-:-:S09]  /*01f0*/  FSEL R3, R3, 1, P1 ;  /* 0x3f80000003037808 */ /* 0x000fd20000800000 */
[----:B------:R-:W-:-:S06]  /*0200*/  @P1 FMUL R8, R8, 0.25 ;  /* 0x3e80000008081820 */ /* 0x000fcc0000400000 */
[----:B------:R-:W2:Y:S02]  /*0210*/  MUFU.RCP R8, R8 ;  /* 0x0000000800087308 */ /* 0x000ea40000001000 */
[----:B--2---:R-:W-:Y:S01]  /*0220*/  FMUL R9, R8, R3 ;  /* 0x0000000308097220 */ /* 0x004fe20000400000 */
[----:B-1----:R-:W-:-:S04]  /*0230*/  IMAD.WIDE R2, R7, 0x4, R4 ;  /* 0x0000000407027825 */ /* 0x002fc800078e0204 */
[----:B----4-:R-:W-:Y:S01]  /*0240*/  FMUL R9, R9, R0 ;  /* 0x0000000009097220 */ /* 0x010fe20000400000 */
[----:B------:R-:W-:Y:S06]  /*0250*/  @P0 EXIT ;  /* 0x000000000000094d */ /* 0x000fec0003800000 */
[----:B------:R-:W-:Y:S01]  /*0260*/  STG.E desc[UR4][R2.64], R9 ;  /* 0x0000000902007986 */ /* 0x000fe2000c101904 */
[----:B------:R-:W-:Y:S05]  /*0270*/  EXIT ;  /* 0x000000000000794d */ /* 0x000fea0003800000 */
.L_x_0:
[----:B------:R-:W-:-:S00]  /*0280*/  BRA `(.L_x_0) ;  /* 0xfffffffc00fc7947 */ /* 0x000fc0000383ffff */
[----:B------:R-:W-:-:S00]  /*0290*/  NOP ;  /* 0x0000000000007918 */ /* 0x000fc00000000000 */
        /* <DEDUP_REMOVED lines=14> */
.L_x_1:


//--------------------- .nv.constant0.triton_poi_fused_mul_sigmoid_1 --------------------------
	.section	.nv.constant0.triton_poi_fused_mul_sigmoid_1,"a",@progbits
	.sectionflags	@""
	.align	4
.nv.constant0.triton_poi_fused_mul_sigmoid_1:
	.zero		548
